//
// Generated by NVIDIA NVVM Compiler
//
// Compiler Build ID: CL-36424714
// Cuda compilation tools, release 13.0, V13.0.88
// Based on NVVM 20.0.0
//

.version 9.0
.target sm_100
.address_size 64

	// .globl	multiplicar_por_dos

.visible .entry multiplicar_por_dos(
	.param .u64 .ptr .align 1 multiplicar_por_dos_param_0,
	.param .u32 multiplicar_por_dos_param_1
)
{
	.reg .pred 	%p<2>;
	.reg .b32 	%r<8>;
	.reg .b64 	%rd<5>;

	ld.param.u64 	%rd1, [multiplicar_por_dos_param_0];
	ld.param.u32 	%r2, [multiplicar_por_dos_param_1];
	mov.u32 	%r3, %tid.x;
	mov.u32 	%r4, %ctaid.x;
	mov.u32 	%r5, %ntid.x;
	mad.lo.s32 	%r1, %r4, %r5, %r3;
	setp.ge.s32 	%p1, %r1, %r2;
	@%p1 bra 	$L__BB0_2;
	cvta.to.global.u64 	%rd2, %rd1;
	mul.wide.s32 	%rd3, %r1, 4;
	add.s64 	%rd4, %rd2, %rd3;
	ld.global.u32 	%r6, [%rd4];
	shl.b32 	%r7, %r6, 1;
	st.global.u32 	[%rd4], %r7;
$L__BB0_2:
	ret;

}


// ===== COMPILED SASS (sm_100) =====

	.target	sm_100

	.elftype	@"ET_EXEC"


//--------------------- .note.nv.tkinfo           --------------------------
	.section	.note.nv.tkinfo,"",@"SHT_NOTE"
	.sectionflags	@"SHF_NOTE_NV_TKINFO"
	.tkinfo
        /*0018*/ 	.word	0x00000002
        /*0030*/ 	.string	""
        /*0030*/ 	.string	"ptxas"
        /*0030*/ 	.string	"Cuda compilation tools, release 13.0, V13.0.88"
        /*0030*/ 	.string	"Build cuda_13.0.r13.0/compiler.36424714_0"
        /*0030*/ 	.string	"-arch sm_100 -m 64 "



//--------------------- .note.nv.cuinfo           --------------------------
	.section	.note.nv.cuinfo,"",@"SHT_NOTE"
	.sectionflags	@"SHF_NOTE_NV_CUINFO"
        /*0018*/ 	.short	0x0002
        /*001a*/ 	.short	0x0064
        /*001c*/ 	.short	0x0082
	.zero		2


//--------------------- .nv.info                  --------------------------
	.section	.nv.info,"",@"SHT_CUDA_INFO"
	.align	4


	//----- nvinfo : EIATTR_REGCOUNT
	.align		4
        /*0000*/ 	.byte	0x04, 0x2f
        /*0002*/ 	.short	(.L_1 - .L_0)
	.align		4
.L_0:
        /*0004*/ 	.word	index@(multiplicar_por_dos)
        /*0008*/ 	.word	0x00000008


	//----- nvinfo : EIATTR_FRAME_SIZE
	.align		4
.L_1:
        /*000c*/ 	.byte	0x04, 0x11
        /*000e*/ 	.short	(.L_3 - .L_2)
	.align		4
.L_2:
        /*0010*/ 	.word	index@(multiplicar_por_dos)
        /*0014*/ 	.word	0x00000000


	//----- nvinfo : EIATTR_MIN_STACK_SIZE
	.align		4
.L_3:
        /*0018*/ 	.byte	0x04, 0x12
        /*001a*/ 	.short	(.L_5 - .L_4)
	.align		4
.L_4:
        /*001c*/ 	.word	index@(multiplicar_por_dos)
        /*0020*/ 	.word	0x00000000
.L_5:


//--------------------- .nv.compat                --------------------------
	.section	.nv.compat,"",@"SHT_CUDA_COMPAT_INFO"
	.align	4
        /*0000*/ 	.byte	0x02, 0x09, 0x00, 0x00, 0x02, 0x02, 0x01, 0x00, 0x02, 0x05, 0x05, 0x00, 0x03, 0x07, 0x01, 0x01
        /*0010*/ 	.byte	0x02, 0x03, 0x00, 0x00, 0x02, 0x06, 0x01, 0x00, 0x04, 0x0b, 0x08, 0x00, 0x09, 0x00, 0x00, 0x00
        /*0020*/ 	.byte	0x00, 0x00, 0x00, 0x00


//--------------------- .nv.info.multiplicar_por_dos --------------------------
	.section	.nv.info.multiplicar_por_dos,"",@"SHT_CUDA_INFO"
	.sectionflags	@""
	.align	4


	//----- nvinfo : EIATTR_CUDA_API_VERSION
	.align		4
        /*0000*/ 	.byte	0x04, 0x37
        /*0002*/ 	.short	(.L_7 - .L_6)
.L_6:
        /*0004*/ 	.word	0x00000082


	//----- nvinfo : EIATTR_KPARAM_INFO
	.align		4
.L_7:
        /*0008*/ 	.byte	0x04, 0x17
        /*000a*/ 	.short	(.L_9 - .L_8)
.L_8:
        /*000c*/ 	.word	0x00000000
        /*0010*/ 	.short	0x0001
        /*0012*/ 	.short	0x0008
        /*0014*/ 	.byte	0x00, 0xf0, 0x11, 0x00


	//----- nvinfo : EIATTR_KPARAM_INFO
	.align		4
.L_9:
        /*0018*/ 	.byte	0x04, 0x17
        /*001a*/ 	.short	(.L_11 - .L_10)
.L_10:
        /*001c*/ 	.word	0x00000000
        /*0020*/ 	.short	0x0000
        /*0022*/ 	.short	0x0000
        /*0024*/ 	.byte	0x00, 0xf5, 0x21, 0x00


	//----- nvinfo : EIATTR_SPARSE_MMA_MASK
	.align		4
.L_11:
        /*0028*/ 	.byte	0x03, 0x50
        /*002a*/ 	.short	0x0000


	//----- nvinfo : EIATTR_MAXREG_COUNT
	.align		4
        /*002c*/ 	.byte	0x03, 0x1b
        /*002e*/ 	.short	0x00ff


	//----- nvinfo : EIATTR_MERCURY_ISA_VERSION
	.align		4
        /*0030*/ 	.byte	0x03, 0x5f
        /*0032*/ 	.short	0x0101


	//----- nvinfo : EIATTR_VRC_CTA_INIT_COUNT
	.align		4
        /*0034*/ 	.byte	0x02, 0x4a
	.zero		1
	.zero		1


	//----- nvinfo : EIATTR_EXIT_INSTR_OFFSETS
	.align		4
        /*0038*/ 	.byte	0x04, 0x1c
        /*003a*/ 	.short	(.L_13 - .L_12)


	//   ....[0]....
.L_12:
        /*003c*/ 	.word	0x00000070


	//   ....[1]....
        /*0040*/ 	.word	0x000000e0


	//----- nvinfo : EIATTR_CBANK_PARAM_SIZE
	.align		4
.L_13:
        /*0044*/ 	.byte	0x03, 0x19
        /*0046*/ 	.short	0x000c


	//----- nvinfo : EIATTR_PARAM_CBANK
	.align		4
        /*0048*/ 	.byte	0x04, 0x0a
        /*004a*/ 	.short	(.L_15 - .L_14)
	.align		4
.L_14:
        /*004c*/ 	.word	index@(.nv.constant0.multiplicar_por_dos)
        /*0050*/ 	.short	0x0380
        /*0052*/ 	.short	0x000c


	//----- nvinfo : EIATTR_SW_WAR
	.align		4
.L_15:
        /*0054*/ 	.byte	0x04, 0x36
        /*0056*/ 	.short	(.L_17 - .L_16)
.L_16:
        /*0058*/ 	.word	0x00000008
.L_17:


//--------------------- .nv.callgraph             --------------------------
	.section	.nv.callgraph,"",@"SHT_CUDA_CALLGRAPH"
	.align	4
	.sectionentsize	8
	.align		4
        /*0000*/ 	.word	0x00000000
	.align		4
        /*0004*/ 	.word	0xffffffff
	.align		4
        /*0008*/ 	.word	0x00000000
	.align		4
        /*000c*/ 	.word	0xfffffffe
	.align		4
        /*0010*/ 	.word	0x00000000
	.align		4
        /*0014*/ 	.word	0xfffffffd
	.align		4
        /*0018*/ 	.word	0x00000000
	.align		4
        /*001c*/ 	.word	0xfffffffc


//--------------------- .text.multiplicar_por_dos --------------------------
	.section	.text.multiplicar_por_dos,"ax",@progbits
	.align	128
        .global         multiplicar_por_dos
        .type           multiplicar_por_dos,@function
        .size           multiplicar_por_dos,(.L_x_1 - multiplicar_por_dos)
        .other          multiplicar_por_dos,@"STO_CUDA_ENTRY STV_DEFAULT"
multiplicar_por_dos:
.text.multiplicar_por_dos:
[----:B------:R-:W-:Y:S01]  /*0000*/  LDC R1, c[0x0][0x37c] ;  /* 0x0000df00ff017b82 */ /* 0x000fe20000000800 */
[----:B------:R-:W0:Y:S07]  /*0010*/  S2R R5, SR_TID.X ;  /* 0x0000000000057919 */ /* 0x000e2e0000002100 */
[----:B------:R-:W0:Y:S01]  /*0020*/  S2UR UR4, SR_CTAID.X ;  /* 0x00000000000479c3 */ /* 0x000e220000002500 */
[----:B------:R-:W1:Y:S07]  /*0030*/  LDCU UR5, c[0x0][0x388] ;  /* 0x00007100ff0577ac */ /* 0x000e6e0008000800 */
[----:B------:R-:W0:Y:S02]  /*0040*/  LDC R0, c[0x0][0x360] ;  /* 0x0000d800ff007b82 */ /* 0x000e240000000800 */
[----:B0-----:R-:W-:-:S05]  /*0050*/  IMAD R5, R0, UR4, R5 ;  /* 0x0000000400057c24 */ /* 0x001fca000f8e0205 */
[----:B-1----:R-:W-:-:S13]  /*0060*/  ISETP.GE.AND P0, PT, R5, UR5, PT ;  /* 0x0000000505007c0c */ /* 0x002fda000bf06270 */
[----:B------:R-:W-:Y:S05]  /*0070*/  @P0 EXIT ;  /* 0x000000000000094d */ /* 0x000fea0003800000 */
[----:B------:R-:W0:Y:S01]  /*0080*/  LDC.64 R2, c[0x0][0x380] ;  /* 0x0000e000ff027b82 */ /* 0x000e220000000a00 */
[----:B------:R-:W1:Y:S01]  /*0090*/  LDCU.64 UR4, c[0x0][0x358] ;  /* 0x00006b00ff0477ac */ /* 0x000e620008000a00 */
[----:B0-----:R-:W-:-:S05]  /*00a0*/  IMAD.WIDE R2, R5, 0x4, R2 ;  /* 0x0000000405027825 */ /* 0x001fca00078e0202 */
[----:B-1----:R-:W2:Y:S02]  /*00b0*/  LDG.E R0, desc[UR4][R2.64] ;  /* 0x0000000402007981 */ /* 0x002ea4000c1e1900 */
[----:B--2---:R-:W-:-:S05]  /*00c0*/  SHF.L.U32 R5, R0, 0x1, RZ ;  /* 0x0000000100057819 */ /* 0x004fca00000006ff */
[----:B------:R-:W-:Y:S01]  /*00d0*/  STG.E desc[UR4][R2.64], R5 ;  /* 0x0000000502007986 */ /* 0x000fe2000c101904 */
[----:B------:R-:W-:Y:S05]  /*00e0*/  EXIT ;  /* 0x000000000000794d */ /* 0x000fea0003800000 */
.L_x_0:
[----:B------:R-:W-:-:S00]  /*00f0*/  BRA `(.L_x_0) ;  /* 0xfffffffc00fc7947 */ /* 0x000fc0000383ffff */
[----:B------:R-:W-:-:S00]  /*0100*/  NOP ;  /* 0x0000000000007918 */ /* 0x000fc00000000000 */
[----:B------:R-:W-:-:S00]  /*0110*/  NOP ;  /* 0x0000000000007918 */ /* 0x000fc00000000000 */
[----:B------:R-:W-:-:S00]  /*0120*/  NOP ;  /* 0x0000000000007918 */ /* 0x000fc00000000000 */
[----:B------:R-:W-:-:S00]  /*0130*/  NOP ;  /* 0x0000000000007918 */ /* 0x000fc00000000000 */
[----:B------:R-:W-:-:S00]  /*0140*/  NOP ;  /* 0x0000000000007918 */ /* 0x000fc00000000000 */
[----:B------:R-:W-:-:S00]  /*0150*/  NOP ;  /* 0x0000000000007918 */ /* 0x000fc00000000000 */
[----:B------:R-:W-:-:S00]  /*0160*/  NOP ;  /* 0x0000000000007918 */ /* 0x000fc00000000000 */
[----:B------:R-:W-:-:S00]  /*0170*/  NOP ;  /* 0x0000000000007918 */ /* 0x000fc00000000000 */
.L_x_1:


//--------------------- .nv.shared.reserved.0     --------------------------
	.section	.nv.shared.reserved.0,"aw",@nobits
	.weak		__nv_reservedSMEM_offset_0_alias
	.size		__nv_reservedSMEM_offset_0_alias, 0, 64
	.other		__nv_reservedSMEM_offset_0_alias,@"STO_CUDA_RESERVED_SHARED STV_DEFAULT"
__nv_reservedSMEM_offset_0_alias:
	.zero		0
	.zero		64


//--------------------- .nv.constant0.multiplicar_por_dos --------------------------
	.section	.nv.constant0.multiplicar_por_dos,"a",@progbits
	.sectionflags	@""
	.align	4
.nv.constant0.multiplicar_por_dos:
	.zero		908


//--------------------- SYMBOLS --------------------------

	.type		.nv.reservedSmem.offset0,@object
	.size		.nv.reservedSmem.offset0,0x4
